//
// Generated by NVIDIA NVVM Compiler
//
// Compiler Build ID: CL-36424714
// Cuda compilation tools, release 13.0, V13.0.88
// Based on NVVM 20.0.0
//

.version 9.0
.target sm_100
.address_size 64

	// .globl	_Z12print_kernelv
.extern .func  (.param .b32 func_retval0) vprintf
(
	.param .b64 vprintf_param_0,
	.param .b64 vprintf_param_1
)
;
.global .align 1 .b8 $str[32] = {72, 101, 108, 108, 111, 32, 102, 114, 111, 109, 32, 98, 108, 111, 99, 107, 32, 37, 100, 44, 32, 116, 104, 114, 101, 97, 100, 32, 37, 100, 10};

.visible .entry _Z12print_kernelv()
{
	.local .align 8 .b8 	__local_depot0[8];
	.reg .b64 	%SP;
	.reg .b64 	%SPL;
	.reg .b32 	%r<5>;
	.reg .b64 	%rd<5>;

	mov.u64 	%SPL, __local_depot0;
	cvta.local.u64 	%SP, %SPL;
	add.u64 	%rd1, %SP, 0;
	add.u64 	%rd2, %SPL, 0;
	mov.u32 	%r1, %ctaid.x;
	mov.u32 	%r2, %tid.x;
	st.local.v2.u32 	[%rd2], {%r1, %r2};
	mov.u64 	%rd3, $str;
	cvta.global.u64 	%rd4, %rd3;
	{ // callseq 0, 0
	.param .b64 param0;
	st.param.b64 	[param0], %rd4;
	.param .b64 param1;
	st.param.b64 	[param1], %rd1;
	.param .b32 retval0;
	call.uni (retval0), 
	vprintf, 
	(
	param0, 
	param1
	);
	ld.param.b32 	%r3, [retval0];
	} // callseq 0
	ret;

}


// ===== COMPILED SASS (sm_100) =====

	.target	sm_100

	.elftype	@"ET_EXEC"


//--------------------- .note.nv.tkinfo           --------------------------
	.section	.note.nv.tkinfo,"",@"SHT_NOTE"
	.sectionflags	@"SHF_NOTE_NV_TKINFO"
	.tkinfo
        /*0018*/ 	.word	0x00000002
        /*0030*/ 	.string	""
        /*0030*/ 	.string	"ptxas"
        /*0030*/ 	.string	"Cuda compilation tools, release 13.0, V13.0.88"
        /*0030*/ 	.string	"Build cuda_13.0.r13.0/compiler.36424714_0"
        /*0030*/ 	.string	"-arch sm_100 -m 64 "



//--------------------- .note.nv.cuinfo           --------------------------
	.section	.note.nv.cuinfo,"",@"SHT_NOTE"
	.sectionflags	@"SHF_NOTE_NV_CUINFO"
        /*0018*/ 	.short	0x0002
        /*001a*/ 	.short	0x0064
        /*001c*/ 	.short	0x0082
	.zero		2


//--------------------- .nv.info                  --------------------------
	.section	.nv.info,"",@"SHT_CUDA_INFO"
	.align	4


	//----- nvinfo : EIATTR_REGCOUNT
	.align		4
        /*0000*/ 	.byte	0x04, 0x2f
        /*0002*/ 	.short	(.L_2 - .L_1)
	.align		4
.L_1:
        /*0004*/ 	.word	index@(_Z12print_kernelv)
        /*0008*/ 	.word	0x00000018


	//----- nvinfo : EIATTR_FRAME_SIZE
	.align		4
.L_2:
        /*000c*/ 	.byte	0x04, 0x11
        /*000e*/ 	.short	(.L_4 - .L_3)
	.align		4
.L_3:
        /*0010*/ 	.word	index@(_Z12print_kernelv)
        /*0014*/ 	.word	0x00000008


	//----- nvinfo : EIATTR_MIN_STACK_SIZE
	.align		4
.L_4:
        /*0018*/ 	.byte	0x04, 0x12
        /*001a*/ 	.short	(.L_6 - .L_5)
	.align		4
.L_5:
        /*001c*/ 	.word	index@(_Z12print_kernelv)
        /*0020*/ 	.word	0x00000008
.L_6:


//--------------------- .nv.compat                --------------------------
	.section	.nv.compat,"",@"SHT_CUDA_COMPAT_INFO"
	.align	4
        /*0000*/ 	.byte	0x02, 0x09, 0x00, 0x00, 0x02, 0x02, 0x01, 0x00, 0x02, 0x05, 0x05, 0x00, 0x03, 0x07, 0x01, 0x01
        /*0010*/ 	.byte	0x02, 0x03, 0x00, 0x00, 0x02, 0x06, 0x01, 0x00, 0x04, 0x0b, 0x08, 0x00, 0x09, 0x00, 0x00, 0x00
        /*0020*/ 	.byte	0x00, 0x00, 0x00, 0x00


//--------------------- .nv.info._Z12print_kernelv --------------------------
	.section	.nv.info._Z12print_kernelv,"",@"SHT_CUDA_INFO"
	.sectionflags	@""
	.align	4


	//----- nvinfo : EIATTR_CUDA_API_VERSION
	.align		4
        /*0000*/ 	.byte	0x04, 0x37
        /*0002*/ 	.short	(.L_8 - .L_7)
.L_7:
        /*0004*/ 	.word	0x00000082


	//----- nvinfo : EIATTR_SPARSE_MMA_MASK
	.align		4
.L_8:
        /*0008*/ 	.byte	0x03, 0x50
        /*000a*/ 	.short	0x0000


	//----- nvinfo : EIATTR_MAXREG_COUNT
	.align		4
        /*000c*/ 	.byte	0x03, 0x1b
        /*000e*/ 	.short	0x00ff


	//----- nvinfo : EIATTR_EXTERNS
	.align		4
        /*0010*/ 	.byte	0x04, 0x0f
        /*0012*/ 	.short	(.L_10 - .L_9)


	//   ....[0]....
	.align		4
.L_9:
        /*0014*/ 	.word	index@(vprintf)


	//----- nvinfo : EIATTR_MERCURY_ISA_VERSION
	.align		4
.L_10:
        /*0018*/ 	.byte	0x03, 0x5f
        /*001a*/ 	.short	0x0101


	//----- nvinfo : EIATTR_VRC_CTA_INIT_COUNT
	.align		4
        /*001c*/ 	.byte	0x02, 0x4a
	.zero		1
	.zero		1


	//----- nvinfo : EIATTR_SYSCALL_OFFSETS
	.align		4
        /*0020*/ 	.byte	0x04, 0x46
        /*0022*/ 	.short	(.L_12 - .L_11)


	//   ....[0]....
.L_11:
        /*0024*/ 	.word	0x000000f0


	//----- nvinfo : EIATTR_EXIT_INSTR_OFFSETS
	.align		4
.L_12:
        /*0028*/ 	.byte	0x04, 0x1c
        /*002a*/ 	.short	(.L_14 - .L_13)


	//   ....[0]....
.L_13:
        /*002c*/ 	.word	0x00000100


	//----- nvinfo : EIATTR_SW_WAR
	.align		4
.L_14:
        /*0030*/ 	.byte	0x04, 0x36
        /*0032*/ 	.short	(.L_16 - .L_15)
.L_15:
        /*0034*/ 	.word	0x00000008
.L_16:


//--------------------- .nv.callgraph             --------------------------
	.section	.nv.callgraph,"",@"SHT_CUDA_CALLGRAPH"
	.align	4
	.sectionentsize	8
	.align		4
        /*0000*/ 	.word	0x00000000
	.align		4
        /*0004*/ 	.word	0xffffffff
	.align		4
        /*0008*/ 	.word	index@(_Z12print_kernelv)
	.align		4
        /*000c*/ 	.word	index@(vprintf)
	.align		4
        /*0010*/ 	.word	0x00000000
	.align		4
        /*0014*/ 	.word	0xfffffffe
	.align		4
        /*0018*/ 	.word	0x00000000
	.align		4
        /*001c*/ 	.word	0xfffffffd
	.align		4
        /*0020*/ 	.word	0x00000000
	.align		4
        /*0024*/ 	.word	0xfffffffc


//--------------------- .nv.constant4             --------------------------
	.section	.nv.constant4,"a",@progbits
	.align	8
	.align		8
.nv.constant4:
        /*0000*/ 	.dword	vprintf
	.align		8
        /*0008*/ 	.dword	$str


//--------------------- .text._Z12print_kernelv   --------------------------
	.section	.text._Z12print_kernelv,"ax",@progbits
	.align	128
        .global         _Z12print_kernelv
        .type           _Z12print_kernelv,@function
        .size           _Z12print_kernelv,(.L_x_2 - _Z12print_kernelv)
        .other          _Z12print_kernelv,@"STO_CUDA_ENTRY STV_DEFAULT"
_Z12print_kernelv:
.text._Z12print_kernelv:
[----:B------:R-:W0:Y:S01]  /*0000*/  LDC R1, c[0x0][0x37c] ;  /* 0x0000df00ff017b82 */ /* 0x000e220000000800 */
[----:B------:R-:W1:Y:S01]  /*0010*/  S2R R8, SR_CTAID.X ;  /* 0x0000000000087919 */ /* 0x000e620000002500 */
[----:B0-----:R-:W-:Y:S01]  /*0020*/  VIADD R1, R1, 0xfffffff8 ;  /* 0xfffffff801017836 */ /* 0x001fe20000000000 */
[----:B------:R-:W-:Y:S01]  /*0030*/  MOV R0, 0x0 ;  /* 0x0000000000007802 */ /* 0x000fe20000000f00 */
[----:B------:R-:W0:Y:S01]  /*0040*/  LDCU UR4, c[0x0][0x2f8] ;  /* 0x00005f00ff0477ac */ /* 0x000e220008000800 */
[----:B------:R-:W1:Y:S03]  /*0050*/  S2R R9, SR_TID.X ;  /* 0x0000000000097919 */ /* 0x000e660000002100 */
[----:B------:R2:W3:Y:S01]  /*0060*/  LDC.64 R2, c[0x4][R0] ;  /* 0x0100000000027b82 */ /* 0x0004e20000000a00 */
[----:B------:R-:W4:Y:S01]  /*0070*/  LDCU.64 UR6, c[0x4][0x8] ;  /* 0x01000100ff0677ac */ /* 0x000f220008000a00 */
[----:B------:R-:W5:Y:S01]  /*0080*/  LDCU UR5, c[0x0][0x2fc] ;  /* 0x00005f80ff0577ac */ /* 0x000f620008000800 */
[----:B0-----:R-:W-:Y:S01]  /*0090*/  IADD3 R6, P0, PT, R1, UR4, RZ ;  /* 0x0000000401067c10 */ /* 0x001fe2000ff1e0ff */
[----:B----4-:R-:W-:Y:S01]  /*00a0*/  IMAD.U32 R4, RZ, RZ, UR6 ;  /* 0x00000006ff047e24 */ /* 0x010fe2000f8e00ff */
[----:B------:R-:W-:-:S03]  /*00b0*/  MOV R5, UR7 ;  /* 0x0000000700057c02 */ /* 0x000fc60008000f00 */
[----:B-----5:R-:W-:Y:S01]  /*00c0*/  IMAD.X R7, RZ, RZ, UR5, P0 ;  /* 0x00000005ff077e24 */ /* 0x020fe200080e06ff */
[----:B-1----:R2:W-:Y:S07]  /*00d0*/  STL.64 [R1], R8 ;  /* 0x0000000801007387 */ /* 0x0025ee0000100a00 */
[----:B------:R-:W-:-:S07]  /*00e0*/  LEPC R20, `(.L_x_0) ;  /* 0x000000001014794e */ /* 0x000fce0000000000 */
[----:B--23--:R-:W-:Y:S05]  /*00f0*/  CALL.ABS.NOINC R2 ;  /* 0x0000000002007343 */ /* 0x00cfea0003c00000 */
.L_x_0:
[----:B------:R-:W-:Y:S05]  /*0100*/  EXIT ;  /* 0x000000000000794d */ /* 0x000fea0003800000 */
.L_x_1:
[----:B------:R-:W-:-:S00]  /*0110*/  BRA `(.L_x_1) ;  /* 0xfffffffc00fc7947 */ /* 0x000fc0000383ffff */
[----:B------:R-:W-:-:S00]  /*0120*/  NOP ;  /* 0x0000000000007918 */ /* 0x000fc00000000000 */
        /* <DEDUP_REMOVED lines=13> */
.L_x_2:


//--------------------- .nv.global.init           --------------------------
	.section	.nv.global.init,"aw",@progbits
.nv.global.init:
	.type		$str,@object
	.size		$str,(.L_0 - $str)
$str:
        /*0000*/ 	.byte	0x48, 0x65, 0x6c, 0x6c, 0x6f, 0x20, 0x66, 0x72, 0x6f, 0x6d, 0x20, 0x62, 0x6c, 0x6f, 0x63, 0x6b
        /*0010*/ 	.byte	0x20, 0x25, 0x64, 0x2c, 0x20, 0x74, 0x68, 0x72, 0x65, 0x61, 0x64, 0x20, 0x25, 0x64, 0x0a, 0x00
.L_0:


//--------------------- .nv.shared.reserved.0     --------------------------
	.section	.nv.shared.reserved.0,"aw",@nobits
	.weak		__nv_reservedSMEM_offset_0_alias
	.size		__nv_reservedSMEM_offset_0_alias, 0, 64
	.other		__nv_reservedSMEM_offset_0_alias,@"STO_CUDA_RESERVED_SHARED STV_DEFAULT"
__nv_reservedSMEM_offset_0_alias:
	.zero		0
	.zero		64


//--------------------- .nv.constant0._Z12print_kernelv --------------------------
	.section	.nv.constant0._Z12print_kernelv,"a",@progbits
	.sectionflags	@""
	.align	4
.nv.constant0._Z12print_kernelv:
	.zero		896


//--------------------- SYMBOLS --------------------------

	.type		.nv.reservedSmem.offset0,@object
	.size		.nv.reservedSmem.offset0,0x4
	.type		vprintf,@function
